//
// Generated by NVIDIA NVVM Compiler
//
// Compiler Build ID: CL-36424714
// Cuda compilation tools, release 13.0, V13.0.88
// Based on NVVM 20.0.0
//

.version 9.0
.target sm_100
.address_size 64

	// .globl	_Z7reduce0PiS_
.extern .shared .align 16 .b8 sdata[];

.visible .entry _Z7reduce0PiS_(
	.param .u64 .ptr .align 1 _Z7reduce0PiS__param_0,
	.param .u64 .ptr .align 1 _Z7reduce0PiS__param_1
)
{
	.reg .pred 	%p<5>;
	.reg .b32 	%r<21>;
	.reg .b64 	%rd<9>;

	ld.param.u64 	%rd2, [_Z7reduce0PiS__param_0];
	ld.param.u64 	%rd1, [_Z7reduce0PiS__param_1];
	cvta.to.global.u64 	%rd3, %rd2;
	mov.u32 	%r1, %tid.x;
	mov.u32 	%r2, %ctaid.x;
	mov.u32 	%r3, %ntid.x;
	mad.lo.s32 	%r7, %r2, %r3, %r1;
	mul.wide.u32 	%rd4, %r7, 4;
	add.s64 	%rd5, %rd3, %rd4;
	ld.global.u32 	%r8, [%rd5];
	shl.b32 	%r9, %r1, 2;
	mov.u32 	%r10, sdata;
	add.s32 	%r4, %r10, %r9;
	st.shared.u32 	[%r4], %r8;
	bar.sync 	0;
	setp.lt.u32 	%p1, %r3, 2;
	@%p1 bra 	$L__BB0_5;
	mov.b32 	%r20, 1;
$L__BB0_2:
	shl.b32 	%r6, %r20, 1;
	add.s32 	%r12, %r6, -1;
	and.b32  	%r13, %r12, %r1;
	setp.ne.s32 	%p2, %r13, 0;
	@%p2 bra 	$L__BB0_4;
	shl.b32 	%r14, %r20, 2;
	add.s32 	%r15, %r4, %r14;
	ld.shared.u32 	%r16, [%r15];
	ld.shared.u32 	%r17, [%r4];
	add.s32 	%r18, %r17, %r16;
	st.shared.u32 	[%r4], %r18;
$L__BB0_4:
	bar.sync 	0;
	setp.lt.u32 	%p3, %r6, %r3;
	mov.u32 	%r20, %r6;
	@%p3 bra 	$L__BB0_2;
$L__BB0_5:
	setp.ne.s32 	%p4, %r1, 0;
	@%p4 bra 	$L__BB0_7;
	ld.shared.u32 	%r19, [sdata];
	cvta.to.global.u64 	%rd6, %rd1;
	mul.wide.u32 	%rd7, %r2, 4;
	add.s64 	%rd8, %rd6, %rd7;
	st.global.u32 	[%rd8], %r19;
$L__BB0_7:
	ret;

}
	// .globl	_Z7reduce1PiS_
.visible .entry _Z7reduce1PiS_(
	.param .u64 .ptr .align 1 _Z7reduce1PiS__param_0,
	.param .u64 .ptr .align 1 _Z7reduce1PiS__param_1
)
{
	.reg .pred 	%p<5>;
	.reg .b32 	%r<24>;
	.reg .b64 	%rd<9>;

	ld.param.u64 	%rd2, [_Z7reduce1PiS__param_0];
	ld.param.u64 	%rd1, [_Z7reduce1PiS__param_1];
	cvta.to.global.u64 	%rd3, %rd2;
	mov.u32 	%r1, %tid.x;
	mov.u32 	%r2, %ctaid.x;
	mov.u32 	%r3, %ntid.x;
	mad.lo.s32 	%r7, %r2, %r3, %r1;
	mul.wide.u32 	%rd4, %r7, 4;
	add.s64 	%rd5, %rd3, %rd4;
	ld.global.u32 	%r8, [%rd5];
	shl.b32 	%r9, %r1, 2;
	mov.u32 	%r10, sdata;
	add.s32 	%r11, %r10, %r9;
	st.shared.u32 	[%r11], %r8;
	bar.sync 	0;
	setp.lt.u32 	%p1, %r3, 2;
	@%p1 bra 	$L__BB1_5;
	mov.b32 	%r23, 1;
$L__BB1_2:
	shl.b32 	%r5, %r23, 1;
	mul.lo.s32 	%r6, %r5, %r1;
	setp.ge.u32 	%p2, %r6, %r3;
	@%p2 bra 	$L__BB1_4;
	add.s32 	%r13, %r6, %r23;
	shl.b32 	%r14, %r13, 2;
	add.s32 	%r16, %r10, %r14;
	ld.shared.u32 	%r17, [%r16];
	shl.b32 	%r18, %r6, 2;
	add.s32 	%r19, %r10, %r18;
	ld.shared.u32 	%r20, [%r19];
	add.s32 	%r21, %r20, %r17;
	st.shared.u32 	[%r19], %r21;
$L__BB1_4:
	bar.sync 	0;
	setp.lt.u32 	%p3, %r5, %r3;
	mov.u32 	%r23, %r5;
	@%p3 bra 	$L__BB1_2;
$L__BB1_5:
	setp.ne.s32 	%p4, %r1, 0;
	@%p4 bra 	$L__BB1_7;
	ld.shared.u32 	%r22, [sdata];
	cvta.to.global.u64 	%rd6, %rd1;
	mul.wide.u32 	%rd7, %r2, 4;
	add.s64 	%rd8, %rd6, %rd7;
	st.global.u32 	[%rd8], %r22;
$L__BB1_7:
	ret;

}
	// .globl	_Z7reduce2PiS_
.visible .entry _Z7reduce2PiS_(
	.param .u64 .ptr .align 1 _Z7reduce2PiS__param_0,
	.param .u64 .ptr .align 1 _Z7reduce2PiS__param_1
)
{
	.reg .pred 	%p<5>;
	.reg .b32 	%r<18>;
	.reg .b64 	%rd<9>;

	ld.param.u64 	%rd2, [_Z7reduce2PiS__param_0];
	ld.param.u64 	%rd1, [_Z7reduce2PiS__param_1];
	cvta.to.global.u64 	%rd3, %rd2;
	mov.u32 	%r1, %tid.x;
	mov.u32 	%r2, %ctaid.x;
	mov.u32 	%r17, %ntid.x;
	mad.lo.s32 	%r7, %r2, %r17, %r1;
	mul.wide.u32 	%rd4, %r7, 4;
	add.s64 	%rd5, %rd3, %rd4;
	ld.global.u32 	%r8, [%rd5];
	shl.b32 	%r9, %r1, 2;
	mov.u32 	%r10, sdata;
	add.s32 	%r4, %r10, %r9;
	st.shared.u32 	[%r4], %r8;
	bar.sync 	0;
	setp.lt.u32 	%p1, %r17, 2;
	@%p1 bra 	$L__BB2_4;
$L__BB2_1:
	shr.u32 	%r6, %r17, 1;
	setp.ge.u32 	%p2, %r1, %r6;
	@%p2 bra 	$L__BB2_3;
	shl.b32 	%r11, %r6, 2;
	add.s32 	%r12, %r4, %r11;
	ld.shared.u32 	%r13, [%r12];
	ld.shared.u32 	%r14, [%r4];
	add.s32 	%r15, %r14, %r13;
	st.shared.u32 	[%r4], %r15;
$L__BB2_3:
	bar.sync 	0;
	setp.gt.u32 	%p3, %r17, 3;
	mov.u32 	%r17, %r6;
	@%p3 bra 	$L__BB2_1;
$L__BB2_4:
	setp.ne.s32 	%p4, %r1, 0;
	@%p4 bra 	$L__BB2_6;
	ld.shared.u32 	%r16, [sdata];
	cvta.to.global.u64 	%rd6, %rd1;
	mul.wide.u32 	%rd7, %r2, 4;
	add.s64 	%rd8, %rd6, %rd7;
	st.global.u32 	[%rd8], %r16;
$L__BB2_6:
	ret;

}
	// .globl	_Z7reduce3PiS_
.visible .entry _Z7reduce3PiS_(
	.param .u64 .ptr .align 1 _Z7reduce3PiS__param_0,
	.param .u64 .ptr .align 1 _Z7reduce3PiS__param_1
)
{
	.reg .pred 	%p<5>;
	.reg .b32 	%r<23>;
	.reg .b64 	%rd<11>;

	ld.param.u64 	%rd2, [_Z7reduce3PiS__param_0];
	ld.param.u64 	%rd1, [_Z7reduce3PiS__param_1];
	cvta.to.global.u64 	%rd3, %rd2;
	mov.u32 	%r1, %tid.x;
	mov.u32 	%r2, %ctaid.x;
	mov.u32 	%r22, %ntid.x;
	mul.lo.s32 	%r7, %r22, %r2;
	shl.b32 	%r8, %r7, 1;
	add.s32 	%r9, %r8, %r1;
	mul.wide.u32 	%rd4, %r9, 4;
	add.s64 	%rd5, %rd3, %rd4;
	ld.global.u32 	%r10, [%rd5];
	add.s32 	%r11, %r9, %r22;
	mul.wide.u32 	%rd6, %r11, 4;
	add.s64 	%rd7, %rd3, %rd6;
	ld.global.u32 	%r12, [%rd7];
	add.s32 	%r13, %r12, %r10;
	shl.b32 	%r14, %r1, 2;
	mov.u32 	%r15, sdata;
	add.s32 	%r4, %r15, %r14;
	st.shared.u32 	[%r4], %r13;
	bar.sync 	0;
	setp.lt.u32 	%p1, %r22, 2;
	@%p1 bra 	$L__BB3_4;
$L__BB3_1:
	shr.u32 	%r6, %r22, 1;
	setp.ge.u32 	%p2, %r1, %r6;
	@%p2 bra 	$L__BB3_3;
	shl.b32 	%r16, %r6, 2;
	add.s32 	%r17, %r4, %r16;
	ld.shared.u32 	%r18, [%r17];
	ld.shared.u32 	%r19, [%r4];
	add.s32 	%r20, %r19, %r18;
	st.shared.u32 	[%r4], %r20;
$L__BB3_3:
	bar.sync 	0;
	setp.gt.u32 	%p3, %r22, 3;
	mov.u32 	%r22, %r6;
	@%p3 bra 	$L__BB3_1;
$L__BB3_4:
	setp.ne.s32 	%p4, %r1, 0;
	@%p4 bra 	$L__BB3_6;
	ld.shared.u32 	%r21, [sdata];
	cvta.to.global.u64 	%rd8, %rd1;
	mul.wide.u32 	%rd9, %r2, 4;
	add.s64 	%rd10, %rd8, %rd9;
	st.global.u32 	[%rd10], %r21;
$L__BB3_6:
	ret;

}
	// .globl	_Z7reduce4PiS_
.visible .entry _Z7reduce4PiS_(
	.param .u64 .ptr .align 1 _Z7reduce4PiS__param_0,
	.param .u64 .ptr .align 1 _Z7reduce4PiS__param_1
)
{
	.reg .pred 	%p<6>;
	.reg .b32 	%r<41>;
	.reg .b64 	%rd<11>;

	ld.param.u64 	%rd2, [_Z7reduce4PiS__param_0];
	ld.param.u64 	%rd1, [_Z7reduce4PiS__param_1];
	cvta.to.global.u64 	%rd3, %rd2;
	mov.u32 	%r1, %tid.x;
	mov.u32 	%r2, %ctaid.x;
	mov.u32 	%r40, %ntid.x;
	mul.lo.s32 	%r7, %r40, %r2;
	shl.b32 	%r8, %r7, 1;
	add.s32 	%r9, %r8, %r1;
	mul.wide.u32 	%rd4, %r9, 4;
	add.s64 	%rd5, %rd3, %rd4;
	ld.global.u32 	%r10, [%rd5];
	add.s32 	%r11, %r9, %r40;
	mul.wide.u32 	%rd6, %r11, 4;
	add.s64 	%rd7, %rd3, %rd6;
	ld.global.u32 	%r12, [%rd7];
	add.s32 	%r13, %r12, %r10;
	shl.b32 	%r14, %r1, 2;
	mov.u32 	%r15, sdata;
	add.s32 	%r4, %r15, %r14;
	st.shared.u32 	[%r4], %r13;
	bar.sync 	0;
	setp.lt.u32 	%p1, %r40, 66;
	@%p1 bra 	$L__BB4_4;
$L__BB4_1:
	shr.u32 	%r6, %r40, 1;
	setp.ge.u32 	%p2, %r1, %r6;
	@%p2 bra 	$L__BB4_3;
	shl.b32 	%r16, %r6, 2;
	add.s32 	%r17, %r4, %r16;
	ld.shared.u32 	%r18, [%r17];
	ld.shared.u32 	%r19, [%r4];
	add.s32 	%r20, %r19, %r18;
	st.shared.u32 	[%r4], %r20;
$L__BB4_3:
	bar.sync 	0;
	setp.gt.u32 	%p3, %r40, 131;
	mov.u32 	%r40, %r6;
	@%p3 bra 	$L__BB4_1;
$L__BB4_4:
	setp.gt.u32 	%p4, %r1, 31;
	@%p4 bra 	$L__BB4_7;
	ld.volatile.shared.u32 	%r21, [%r4+128];
	ld.volatile.shared.u32 	%r22, [%r4];
	add.s32 	%r23, %r22, %r21;
	st.volatile.shared.u32 	[%r4], %r23;
	ld.volatile.shared.u32 	%r24, [%r4+64];
	ld.volatile.shared.u32 	%r25, [%r4];
	add.s32 	%r26, %r25, %r24;
	st.volatile.shared.u32 	[%r4], %r26;
	ld.volatile.shared.u32 	%r27, [%r4+32];
	ld.volatile.shared.u32 	%r28, [%r4];
	add.s32 	%r29, %r28, %r27;
	st.volatile.shared.u32 	[%r4], %r29;
	ld.volatile.shared.u32 	%r30, [%r4+16];
	ld.volatile.shared.u32 	%r31, [%r4];
	add.s32 	%r32, %r31, %r30;
	st.volatile.shared.u32 	[%r4], %r32;
	ld.volatile.shared.u32 	%r33, [%r4+8];
	ld.volatile.shared.u32 	%r34, [%r4];
	add.s32 	%r35, %r34, %r33;
	st.volatile.shared.u32 	[%r4], %r35;
	ld.volatile.shared.u32 	%r36, [%r4+4];
	ld.volatile.shared.u32 	%r37, [%r4];
	add.s32 	%r38, %r37, %r36;
	st.volatile.shared.u32 	[%r4], %r38;
	setp.ne.s32 	%p5, %r1, 0;
	@%p5 bra 	$L__BB4_7;
	ld.shared.u32 	%r39, [sdata];
	cvta.to.global.u64 	%rd8, %rd1;
	mul.wide.u32 	%rd9, %r2, 4;
	add.s64 	%rd10, %rd8, %rd9;
	st.global.u32 	[%rd10], %r39;
$L__BB4_7:
	ret;

}
	// .globl	_Z7reduce5ILj64EEvPiS0_
.visible .entry _Z7reduce5ILj64EEvPiS0_(
	.param .u64 .ptr .align 1 _Z7reduce5ILj64EEvPiS0__param_0,
	.param .u64 .ptr .align 1 _Z7reduce5ILj64EEvPiS0__param_1
)
{
	.reg .pred 	%p<6>;
	.reg .b32 	%r<41>;
	.reg .b64 	%rd<11>;

	ld.param.u64 	%rd2, [_Z7reduce5ILj64EEvPiS0__param_0];
	ld.param.u64 	%rd1, [_Z7reduce5ILj64EEvPiS0__param_1];
	cvta.to.global.u64 	%rd3, %rd2;
	mov.u32 	%r1, %tid.x;
	mov.u32 	%r2, %ctaid.x;
	mov.u32 	%r40, %ntid.x;
	mul.lo.s32 	%r7, %r40, %r2;
	shl.b32 	%r8, %r7, 1;
	add.s32 	%r9, %r8, %r1;
	mul.wide.u32 	%rd4, %r9, 4;
	add.s64 	%rd5, %rd3, %rd4;
	ld.global.u32 	%r10, [%rd5];
	add.s32 	%r11, %r9, %r40;
	mul.wide.u32 	%rd6, %r11, 4;
	add.s64 	%rd7, %rd3, %rd6;
	ld.global.u32 	%r12, [%rd7];
	add.s32 	%r13, %r12, %r10;
	shl.b32 	%r14, %r1, 2;
	mov.u32 	%r15, sdata;
	add.s32 	%r4, %r15, %r14;
	st.shared.u32 	[%r4], %r13;
	bar.sync 	0;
	setp.lt.u32 	%p1, %r40, 66;
	@%p1 bra 	$L__BB5_4;
$L__BB5_1:
	shr.u32 	%r6, %r40, 1;
	setp.ge.u32 	%p2, %r1, %r6;
	@%p2 bra 	$L__BB5_3;
	shl.b32 	%r16, %r6, 2;
	add.s32 	%r17, %r4, %r16;
	ld.shared.u32 	%r18, [%r17];
	ld.shared.u32 	%r19, [%r4];
	add.s32 	%r20, %r19, %r18;
	st.shared.u32 	[%r4], %r20;
$L__BB5_3:
	bar.sync 	0;
	setp.gt.u32 	%p3, %r40, 131;
	mov.u32 	%r40, %r6;
	@%p3 bra 	$L__BB5_1;
$L__BB5_4:
	setp.gt.u32 	%p4, %r1, 31;
	@%p4 bra 	$L__BB5_7;
	ld.volatile.shared.u32 	%r21, [%r4+128];
	ld.volatile.shared.u32 	%r22, [%r4];
	add.s32 	%r23, %r22, %r21;
	st.volatile.shared.u32 	[%r4], %r23;
	ld.volatile.shared.u32 	%r24, [%r4+64];
	ld.volatile.shared.u32 	%r25, [%r4];
	add.s32 	%r26, %r25, %r24;
	st.volatile.shared.u32 	[%r4], %r26;
	ld.volatile.shared.u32 	%r27, [%r4+32];
	ld.volatile.shared.u32 	%r28, [%r4];
	add.s32 	%r29, %r28, %r27;
	st.volatile.shared.u32 	[%r4], %r29;
	ld.volatile.shared.u32 	%r30, [%r4+16];
	ld.volatile.shared.u32 	%r31, [%r4];
	add.s32 	%r32, %r31, %r30;
	st.volatile.shared.u32 	[%r4], %r32;
	ld.volatile.shared.u32 	%r33, [%r4+8];
	ld.volatile.shared.u32 	%r34, [%r4];
	add.s32 	%r35, %r34, %r33;
	st.volatile.shared.u32 	[%r4], %r35;
	ld.volatile.shared.u32 	%r36, [%r4+4];
	ld.volatile.shared.u32 	%r37, [%r4];
	add.s32 	%r38, %r37, %r36;
	st.volatile.shared.u32 	[%r4], %r38;
	setp.ne.s32 	%p5, %r1, 0;
	@%p5 bra 	$L__BB5_7;
	ld.shared.u32 	%r39, [sdata];
	cvta.to.global.u64 	%rd8, %rd1;
	mul.wide.u32 	%rd9, %r2, 4;
	add.s64 	%rd10, %rd8, %rd9;
	st.global.u32 	[%rd10], %r39;
$L__BB5_7:
	ret;

}


// ===== COMPILED SASS (sm_100) =====

	.target	sm_100

	.elftype	@"ET_EXEC"


//--------------------- .note.nv.tkinfo           --------------------------
	.section	.note.nv.tkinfo,"",@"SHT_NOTE"
	.sectionflags	@"SHF_NOTE_NV_TKINFO"
	.tkinfo
        /*0018*/ 	.word	0x00000002
        /*0030*/ 	.string	""
        /*0030*/ 	.string	"ptxas"
        /*0030*/ 	.string	"Cuda compilation tools, release 13.0, V13.0.88"
        /*0030*/ 	.string	"Build cuda_13.0.r13.0/compiler.36424714_0"
        /*0030*/ 	.string	"-arch sm_100 -m 64 "



//--------------------- .note.nv.cuinfo           --------------------------
	.section	.note.nv.cuinfo,"",@"SHT_NOTE"
	.sectionflags	@"SHF_NOTE_NV_CUINFO"
        /*0018*/ 	.short	0x0002
        /*001a*/ 	.short	0x0064
        /*001c*/ 	.short	0x0082
	.zero		2


//--------------------- .nv.info                  --------------------------
	.section	.nv.info,"",@"SHT_CUDA_INFO"
	.align	4


	//----- nvinfo : EIATTR_REGCOUNT
	.align		4
        /*0000*/ 	.byte	0x04, 0x2f
        /*0002*/ 	.short	(.L_1 - .L_0)
	.align		4
.L_0:
        /*0004*/ 	.word	index@(_Z7reduce0PiS_)
        /*0008*/ 	.word	0x0000000b


	//----- nvinfo : EIATTR_FRAME_SIZE
	.align		4
.L_1:
        /*000c*/ 	.byte	0x04, 0x11
        /*000e*/ 	.short	(.L_3 - .L_2)
	.align		4
.L_2:
        /*0010*/ 	.word	index@(_Z7reduce0PiS_)
        /*0014*/ 	.word	0x00000000


	//----- nvinfo : EIATTR_REGCOUNT
	.align		4
.L_3:
        /*0018*/ 	.byte	0x04, 0x2f
        /*001a*/ 	.short	(.L_5 - .L_4)
	.align		4
.L_4:
        /*001c*/ 	.word	index@(_Z7reduce1PiS_)
        /*0020*/ 	.word	0x0000000a


	//----- nvinfo : EIATTR_FRAME_SIZE
	.align		4
.L_5:
        /*0024*/ 	.byte	0x04, 0x11
        /*0026*/ 	.short	(.L_7 - .L_6)
	.align		4
.L_6:
        /*0028*/ 	.word	index@(_Z7reduce1PiS_)
        /*002c*/ 	.word	0x00000000


	//----- nvinfo : EIATTR_REGCOUNT
	.align		4
.L_7:
        /*0030*/ 	.byte	0x04, 0x2f
        /*0032*/ 	.short	(.L_9 - .L_8)
	.align		4
.L_8:
        /*0034*/ 	.word	index@(_Z7reduce2PiS_)
        /*0038*/ 	.word	0x0000000b


	//----- nvinfo : EIATTR_FRAME_SIZE
	.align		4
.L_9:
        /*003c*/ 	.byte	0x04, 0x11
        /*003e*/ 	.short	(.L_11 - .L_10)
	.align		4
.L_10:
        /*0040*/ 	.word	index@(_Z7reduce2PiS_)
        /*0044*/ 	.word	0x00000000


	//----- nvinfo : EIATTR_REGCOUNT
	.align		4
.L_11:
        /*0048*/ 	.byte	0x04, 0x2f
        /*004a*/ 	.short	(.L_13 - .L_12)
	.align		4
.L_12:
        /*004c*/ 	.word	index@(_Z7reduce3PiS_)
        /*0050*/ 	.word	0x0000000e


	//----- nvinfo : EIATTR_FRAME_SIZE
	.align		4
.L_13:
        /*0054*/ 	.byte	0x04, 0x11
        /*0056*/ 	.short	(.L_15 - .L_14)
	.align		4
.L_14:
        /*0058*/ 	.word	index@(_Z7reduce3PiS_)
        /*005c*/ 	.word	0x00000000


	//----- nvinfo : EIATTR_REGCOUNT
	.align		4
.L_15:
        /*0060*/ 	.byte	0x04, 0x2f
        /*0062*/ 	.short	(.L_17 - .L_16)
	.align		4
.L_16:
        /*0064*/ 	.word	index@(_Z7reduce4PiS_)
        /*0068*/ 	.word	0x0000000d


	//----- nvinfo : EIATTR_FRAME_SIZE
	.align		4
.L_17:
        /*006c*/ 	.byte	0x04, 0x11
        /*006e*/ 	.short	(.L_19 - .L_18)
	.align		4
.L_18:
        /*0070*/ 	.word	index@(_Z7reduce4PiS_)
        /*0074*/ 	.word	0x00000000


	//----- nvinfo : EIATTR_REGCOUNT
	.align		4
.L_19:
        /*0078*/ 	.byte	0x04, 0x2f
        /*007a*/ 	.short	(.L_21 - .L_20)
	.align		4
.L_20:
        /*007c*/ 	.word	index@(_Z7reduce5ILj64EEvPiS0_)
        /*0080*/ 	.word	0x0000000d


	//----- nvinfo : EIATTR_FRAME_SIZE
	.align		4
.L_21:
        /*0084*/ 	.byte	0x04, 0x11
        /*0086*/ 	.short	(.L_23 - .L_22)
	.align		4
.L_22:
        /*0088*/ 	.word	index@(_Z7reduce5ILj64EEvPiS0_)
        /*008c*/ 	.word	0x00000000


	//----- nvinfo : EIATTR_MIN_STACK_SIZE
	.align		4
.L_23:
        /*0090*/ 	.byte	0x04, 0x12
        /*0092*/ 	.short	(.L_25 - .L_24)
	.align		4
.L_24:
        /*0094*/ 	.word	index@(_Z7reduce5ILj64EEvPiS0_)
        /*0098*/ 	.word	0x00000000


	//----- nvinfo : EIATTR_MIN_STACK_SIZE
	.align		4
.L_25:
        /*009c*/ 	.byte	0x04, 0x12
        /*009e*/ 	.short	(.L_27 - .L_26)
	.align		4
.L_26:
        /*00a0*/ 	.word	index@(_Z7reduce4PiS_)
        /*00a4*/ 	.word	0x00000000


	//----- nvinfo : EIATTR_MIN_STACK_SIZE
	.align		4
.L_27:
        /*00a8*/ 	.byte	0x04, 0x12
        /*00aa*/ 	.short	(.L_29 - .L_28)
	.align		4
.L_28:
        /*00ac*/ 	.word	index@(_Z7reduce3PiS_)
        /*00b0*/ 	.word	0x00000000


	//----- nvinfo : EIATTR_MIN_STACK_SIZE
	.align		4
.L_29:
        /*00b4*/ 	.byte	0x04, 0x12
        /*00b6*/ 	.short	(.L_31 - .L_30)
	.align		4
.L_30:
        /*00b8*/ 	.word	index@(_Z7reduce2PiS_)
        /*00bc*/ 	.word	0x00000000


	//----- nvinfo : EIATTR_MIN_STACK_SIZE
	.align		4
.L_31:
        /*00c0*/ 	.byte	0x04, 0x12
        /*00c2*/ 	.short	(.L_33 - .L_32)
	.align		4
.L_32:
        /*00c4*/ 	.word	index@(_Z7reduce1PiS_)
        /*00c8*/ 	.word	0x00000000


	//----- nvinfo : EIATTR_MIN_STACK_SIZE
	.align		4
.L_33:
        /*00cc*/ 	.byte	0x04, 0x12
        /*00ce*/ 	.short	(.L_35 - .L_34)
	.align		4
.L_34:
        /*00d0*/ 	.word	index@(_Z7reduce0PiS_)
        /*00d4*/ 	.word	0x00000000
.L_35:


//--------------------- .nv.compat                --------------------------
	.section	.nv.compat,"",@"SHT_CUDA_COMPAT_INFO"
	.align	4
        /*0000*/ 	.byte	0x02, 0x09, 0x00, 0x00, 0x02, 0x02, 0x01, 0x00, 0x02, 0x05, 0x05, 0x00, 0x03, 0x07, 0x01, 0x01
        /*0010*/ 	.byte	0x02, 0x03, 0x00, 0x00, 0x02, 0x06, 0x01, 0x00, 0x04, 0x0b, 0x08, 0x00, 0x09, 0x00, 0x00, 0x00
        /*0020*/ 	.byte	0x00, 0x00, 0x00, 0x00


//--------------------- .nv.info._Z7reduce5ILj64EEvPiS0_ --------------------------
	.section	.nv.info._Z7reduce5ILj64EEvPiS0_,"",@"SHT_CUDA_INFO"
	.sectionflags	@""
	.align	4


	//----- nvinfo : EIATTR_CUDA_API_VERSION
	.align		4
        /*0000*/ 	.byte	0x04, 0x37
        /*0002*/ 	.short	(.L_37 - .L_36)
.L_36:
        /*0004*/ 	.word	0x00000082


	//----- nvinfo : EIATTR_KPARAM_INFO
	.align		4
.L_37:
        /*0008*/ 	.byte	0x04, 0x17
        /*000a*/ 	.short	(.L_39 - .L_38)
.L_38:
        /*000c*/ 	.word	0x00000000
        /*0010*/ 	.short	0x0001
        /*0012*/ 	.short	0x0008
        /*0014*/ 	.byte	0x00, 0xf5, 0x21, 0x00


	//----- nvinfo : EIATTR_KPARAM_INFO
	.align		4
.L_39:
        /*0018*/ 	.byte	0x04, 0x17
        /*001a*/ 	.short	(.L_41 - .L_40)
.L_40:
        /*001c*/ 	.word	0x00000000
        /*0020*/ 	.short	0x0000
        /*0022*/ 	.short	0x0000
        /*0024*/ 	.byte	0x00, 0xf5, 0x21, 0x00


	//----- nvinfo : EIATTR_SPARSE_MMA_MASK
	.align		4
.L_41:
        /*0028*/ 	.byte	0x03, 0x50
        /*002a*/ 	.short	0x0000


	//----- nvinfo : EIATTR_MAXREG_COUNT
	.align		4
        /*002c*/ 	.byte	0x03, 0x1b
        /*002e*/ 	.short	0x00ff


	//----- nvinfo : EIATTR_NUM_BARRIERS
	.align		4
        /*0030*/ 	.byte	0x02, 0x4c
        /*0032*/ 	.byte	0x01
	.zero		1


	//----- nvinfo : EIATTR_MERCURY_ISA_VERSION
	.align		4
        /*0034*/ 	.byte	0x03, 0x5f
        /*0036*/ 	.short	0x0101


	//----- nvinfo : EIATTR_VRC_CTA_INIT_COUNT
	.align		4
        /*0038*/ 	.byte	0x02, 0x4a
	.zero		1
	.zero		1


	//----- nvinfo : EIATTR_EXIT_INSTR_OFFSETS
	.align		4
        /*003c*/ 	.byte	0x04, 0x1c
        /*003e*/ 	.short	(.L_43 - .L_42)


	//   ....[0]....
.L_42:
        /*0040*/ 	.word	0x00000230


	//   ....[1]....
        /*0044*/ 	.word	0x000003d0


	//   ....[2]....
        /*0048*/ 	.word	0x00000450


	//----- nvinfo : EIATTR_CBANK_PARAM_SIZE
	.align		4
.L_43:
        /*004c*/ 	.byte	0x03, 0x19
        /*004e*/ 	.short	0x0010


	//----- nvinfo : EIATTR_PARAM_CBANK
	.align		4
        /*0050*/ 	.byte	0x04, 0x0a
        /*0052*/ 	.short	(.L_45 - .L_44)
	.align		4
.L_44:
        /*0054*/ 	.word	index@(.nv.constant0._Z7reduce5ILj64EEvPiS0_)
        /*0058*/ 	.short	0x0380
        /*005a*/ 	.short	0x0010


	//----- nvinfo : EIATTR_SW_WAR
	.align		4
.L_45:
        /*005c*/ 	.byte	0x04, 0x36
        /*005e*/ 	.short	(.L_47 - .L_46)
.L_46:
        /*0060*/ 	.word	0x00000008
.L_47:


//--------------------- .nv.info._Z7reduce4PiS_   --------------------------
	.section	.nv.info._Z7reduce4PiS_,"",@"SHT_CUDA_INFO"
	.sectionflags	@""
	.align	4


	//----- nvinfo : EIATTR_CUDA_API_VERSION
	.align		4
        /*0000*/ 	.byte	0x04, 0x37
        /*0002*/ 	.short	(.L_49 - .L_48)
.L_48:
        /*0004*/ 	.word	0x00000082


	//----- nvinfo : EIATTR_KPARAM_INFO
	.align		4
.L_49:
        /*0008*/ 	.byte	0x04, 0x17
        /*000a*/ 	.short	(.L_51 - .L_50)
.L_50:
        /*000c*/ 	.word	0x00000000
        /*0010*/ 	.short	0x0001
        /*0012*/ 	.short	0x0008
        /*0014*/ 	.byte	0x00, 0xf5, 0x21, 0x00


	//----- nvinfo : EIATTR_KPARAM_INFO
	.align		4
.L_51:
        /*0018*/ 	.byte	0x04, 0x17
        /*001a*/ 	.short	(.L_53 - .L_52)
.L_52:
        /*001c*/ 	.word	0x00000000
        /*0020*/ 	.short	0x0000
        /*0022*/ 	.short	0x0000
        /*0024*/ 	.byte	0x00, 0xf5, 0x21, 0x00


	//----- nvinfo : EIATTR_SPARSE_MMA_MASK
	.align		4
.L_53:
        /*0028*/ 	.byte	0x03, 0x50
        /*002a*/ 	.short	0x0000


	//----- nvinfo : EIATTR_MAXREG_COUNT
	.align		4
        /*002c*/ 	.byte	0x03, 0x1b
        /*002e*/ 	.short	0x00ff


	//----- nvinfo : EIATTR_NUM_BARRIERS
	.align		4
        /*0030*/ 	.byte	0x02, 0x4c
        /*0032*/ 	.byte	0x01
	.zero		1


	//----- nvinfo : EIATTR_MERCURY_ISA_VERSION
	.align		4
        /*0034*/ 	.byte	0x03, 0x5f
        /*0036*/ 	.short	0x0101


	//----- nvinfo : EIATTR_VRC_CTA_INIT_COUNT
	.align		4
        /*0038*/ 	.byte	0x02, 0x4a
	.zero		1
	.zero		1


	//----- nvinfo : EIATTR_EXIT_INSTR_OFFSETS
	.align		4
        /*003c*/ 	.byte	0x04, 0x1c
        /*003e*/ 	.short	(.L_55 - .L_54)


	//   ....[0]....
.L_54:
        /*0040*/ 	.word	0x00000230


	//   ....[1]....
        /*0044*/ 	.word	0x000003d0


	//   ....[2]....
        /*0048*/ 	.word	0x00000450


	//----- nvinfo : EIATTR_CBANK_PARAM_SIZE
	.align		4
.L_55:
        /*004c*/ 	.byte	0x03, 0x19
        /*004e*/ 	.short	0x0010


	//----- nvinfo : EIATTR_PARAM_CBANK
	.align		4
        /*0050*/ 	.byte	0x04, 0x0a
        /*0052*/ 	.short	(.L_57 - .L_56)
	.align		4
.L_56:
        /*0054*/ 	.word	index@(.nv.constant0._Z7reduce4PiS_)
        /*0058*/ 	.short	0x0380
        /*005a*/ 	.short	0x0010


	//----- nvinfo : EIATTR_SW_WAR
	.align		4
.L_57:
        /*005c*/ 	.byte	0x04, 0x36
        /*005e*/ 	.short	(.L_59 - .L_58)
.L_58:
        /*0060*/ 	.word	0x00000008
.L_59:


//--------------------- .nv.info._Z7reduce3PiS_   --------------------------
	.section	.nv.info._Z7reduce3PiS_,"",@"SHT_CUDA_INFO"
	.sectionflags	@""
	.align	4


	//----- nvinfo : EIATTR_CUDA_API_VERSION
	.align		4
        /*0000*/ 	.byte	0x04, 0x37
        /*0002*/ 	.short	(.L_61 - .L_60)
.L_60:
        /*0004*/ 	.word	0x00000082


	//----- nvinfo : EIATTR_KPARAM_INFO
	.align		4
.L_61:
        /*0008*/ 	.byte	0x04, 0x17
        /*000a*/ 	.short	(.L_63 - .L_62)
.L_62:
        /*000c*/ 	.word	0x00000000
        /*0010*/ 	.short	0x0001
        /*0012*/ 	.short	0x0008
        /*0014*/ 	.byte	0x00, 0xf5, 0x21, 0x00


	//----- nvinfo : EIATTR_KPARAM_INFO
	.align		4
.L_63:
        /*0018*/ 	.byte	0x04, 0x17
        /*001a*/ 	.short	(.L_65 - .L_64)
.L_64:
        /*001c*/ 	.word	0x00000000
        /*0020*/ 	.short	0x0000
        /*0022*/ 	.short	0x0000
        /*0024*/ 	.byte	0x00, 0xf5, 0x21, 0x00


	//----- nvinfo : EIATTR_SPARSE_MMA_MASK
	.align		4
.L_65:
        /*0028*/ 	.byte	0x03, 0x50
        /*002a*/ 	.short	0x0000


	//----- nvinfo : EIATTR_MAXREG_COUNT
	.align		4
        /*002c*/ 	.byte	0x03, 0x1b
        /*002e*/ 	.short	0x00ff


	//----- nvinfo : EIATTR_NUM_BARRIERS
	.align		4
        /*0030*/ 	.byte	0x02, 0x4c
        /*0032*/ 	.byte	0x01
	.zero		1


	//----- nvinfo : EIATTR_MERCURY_ISA_VERSION
	.align		4
        /*0034*/ 	.byte	0x03, 0x5f
        /*0036*/ 	.short	0x0101


	//----- nvinfo : EIATTR_VRC_CTA_INIT_COUNT
	.align		4
        /*0038*/ 	.byte	0x02, 0x4a
	.zero		1
	.zero		1


	//----- nvinfo : EIATTR_EXIT_INSTR_OFFSETS
	.align		4
        /*003c*/ 	.byte	0x04, 0x1c
        /*003e*/ 	.short	(.L_67 - .L_66)


	//   ....[0]....
.L_66:
        /*0040*/ 	.word	0x00000230


	//   ....[1]....
        /*0044*/ 	.word	0x000002b0


	//----- nvinfo : EIATTR_CBANK_PARAM_SIZE
	.align		4
.L_67:
        /*0048*/ 	.byte	0x03, 0x19
        /*004a*/ 	.short	0x0010


	//----- nvinfo : EIATTR_PARAM_CBANK
	.align		4
        /*004c*/ 	.byte	0x04, 0x0a
        /*004e*/ 	.short	(.L_69 - .L_68)
	.align		4
.L_68:
        /*0050*/ 	.word	index@(.nv.constant0._Z7reduce3PiS_)
        /*0054*/ 	.short	0x0380
        /*0056*/ 	.short	0x0010


	//----- nvinfo : EIATTR_SW_WAR
	.align		4
.L_69:
        /*0058*/ 	.byte	0x04, 0x36
        /*005a*/ 	.short	(.L_71 - .L_70)
.L_70:
        /*005c*/ 	.word	0x00000008
.L_71:


//--------------------- .nv.info._Z7reduce2PiS_   --------------------------
	.section	.nv.info._Z7reduce2PiS_,"",@"SHT_CUDA_INFO"
	.sectionflags	@""
	.align	4


	//----- nvinfo : EIATTR_CUDA_API_VERSION
	.align		4
        /*0000*/ 	.byte	0x04, 0x37
        /*0002*/ 	.short	(.L_73 - .L_72)
.L_72:
        /*0004*/ 	.word	0x00000082


	//----- nvinfo : EIATTR_KPARAM_INFO
	.align		4
.L_73:
        /*0008*/ 	.byte	0x04, 0x17
        /*000a*/ 	.short	(.L_75 - .L_74)
.L_74:
        /*000c*/ 	.word	0x00000000
        /*0010*/ 	.short	0x0001
        /*0012*/ 	.short	0x0008
        /*0014*/ 	.byte	0x00, 0xf5, 0x21, 0x00


	//----- nvinfo : EIATTR_KPARAM_INFO
	.align		4
.L_75:
        /*0018*/ 	.byte	0x04, 0x17
        /*001a*/ 	.short	(.L_77 - .L_76)
.L_76:
        /*001c*/ 	.word	0x00000000
        /*0020*/ 	.short	0x0000
        /*0022*/ 	.short	0x0000
        /*0024*/ 	.byte	0x00, 0xf5, 0x21, 0x00


	//----- nvinfo : EIATTR_SPARSE_MMA_MASK
	.align		4
.L_77:
        /*0028*/ 	.byte	0x03, 0x50
        /*002a*/ 	.short	0x0000


	//----- nvinfo : EIATTR_MAXREG_COUNT
	.align		4
        /*002c*/ 	.byte	0x03, 0x1b
        /*002e*/ 	.short	0x00ff


	//----- nvinfo : EIATTR_NUM_BARRIERS
	.align		4
        /*0030*/ 	.byte	0x02, 0x4c
        /*0032*/ 	.byte	0x01
	.zero		1


	//----- nvinfo : EIATTR_MERCURY_ISA_VERSION
	.align		4
        /*0034*/ 	.byte	0x03, 0x5f
        /*0036*/ 	.short	0x0101


	//----- nvinfo : EIATTR_VRC_CTA_INIT_COUNT
	.align		4
        /*0038*/ 	.byte	0x02, 0x4a
	.zero		1
	.zero		1


	//----- nvinfo : EIATTR_EXIT_INSTR_OFFSETS
	.align		4
        /*003c*/ 	.byte	0x04, 0x1c
        /*003e*/ 	.short	(.L_79 - .L_78)


	//   ....[0]....
.L_78:
        /*0040*/ 	.word	0x000001e0


	//   ....[1]....
        /*0044*/ 	.word	0x00000260


	//----- nvinfo : EIATTR_CBANK_PARAM_SIZE
	.align		4
.L_79:
        /*0048*/ 	.byte	0x03, 0x19
        /*004a*/ 	.short	0x0010


	//----- nvinfo : EIATTR_PARAM_CBANK
	.align		4
        /*004c*/ 	.byte	0x04, 0x0a
        /*004e*/ 	.short	(.L_81 - .L_80)
	.align		4
.L_80:
        /*0050*/ 	.word	index@(.nv.constant0._Z7reduce2PiS_)
        /*0054*/ 	.short	0x0380
        /*0056*/ 	.short	0x0010


	//----- nvinfo : EIATTR_SW_WAR
	.align		4
.L_81:
        /*0058*/ 	.byte	0x04, 0x36
        /*005a*/ 	.short	(.L_83 - .L_82)
.L_82:
        /*005c*/ 	.word	0x00000008
.L_83:


//--------------------- .nv.info._Z7reduce1PiS_   --------------------------
	.section	.nv.info._Z7reduce1PiS_,"",@"SHT_CUDA_INFO"
	.sectionflags	@""
	.align	4


	//----- nvinfo : EIATTR_CUDA_API_VERSION
	.align		4
        /*0000*/ 	.byte	0x04, 0x37
        /*0002*/ 	.short	(.L_85 - .L_84)
.L_84:
        /*0004*/ 	.word	0x00000082


	//----- nvinfo : EIATTR_KPARAM_INFO
	.align		4
.L_85:
        /*0008*/ 	.byte	0x04, 0x17
        /*000a*/ 	.short	(.L_87 - .L_86)
.L_86:
        /*000c*/ 	.word	0x00000000
        /*0010*/ 	.short	0x0001
        /*0012*/ 	.short	0x0008
        /*0014*/ 	.byte	0x00, 0xf5, 0x21, 0x00


	//----- nvinfo : EIATTR_KPARAM_INFO
	.align		4
.L_87:
        /*0018*/ 	.byte	0x04, 0x17
        /*001a*/ 	.short	(.L_89 - .L_88)
.L_88:
        /*001c*/ 	.word	0x00000000
        /*0020*/ 	.short	0x0000
        /*0022*/ 	.short	0x0000
        /*0024*/ 	.byte	0x00, 0xf5, 0x21, 0x00


	//----- nvinfo : EIATTR_SPARSE_MMA_MASK
	.align		4
.L_89:
        /*0028*/ 	.byte	0x03, 0x50
        /*002a*/ 	.short	0x0000


	//----- nvinfo : EIATTR_MAXREG_COUNT
	.align		4
        /*002c*/ 	.byte	0x03, 0x1b
        /*002e*/ 	.short	0x00ff


	//----- nvinfo : EIATTR_NUM_BARRIERS
	.align		4
        /*0030*/ 	.byte	0x02, 0x4c
        /*0032*/ 	.byte	0x01
	.zero		1


	//----- nvinfo : EIATTR_MERCURY_ISA_VERSION
	.align		4
        /*0034*/ 	.byte	0x03, 0x5f
        /*0036*/ 	.short	0x0101


	//----- nvinfo : EIATTR_VRC_CTA_INIT_COUNT
	.align		4
        /*0038*/ 	.byte	0x02, 0x4a
	.zero		1
	.zero		1


	//----- nvinfo : EIATTR_EXIT_INSTR_OFFSETS
	.align		4
        /*003c*/ 	.byte	0x04, 0x1c
        /*003e*/ 	.short	(.L_91 - .L_90)


	//   ....[0]....
.L_90:
        /*0040*/ 	.word	0x00000210


	//   ....[1]....
        /*0044*/ 	.word	0x00000290


	//----- nvinfo : EIATTR_CBANK_PARAM_SIZE
	.align		4
.L_91:
        /*0048*/ 	.byte	0x03, 0x19
        /*004a*/ 	.short	0x0010


	//----- nvinfo : EIATTR_PARAM_CBANK
	.align		4
        /*004c*/ 	.byte	0x04, 0x0a
        /*004e*/ 	.short	(.L_93 - .L_92)
	.align		4
.L_92:
        /*0050*/ 	.word	index@(.nv.constant0._Z7reduce1PiS_)
        /*0054*/ 	.short	0x0380
        /*0056*/ 	.short	0x0010


	//----- nvinfo : EIATTR_SW_WAR
	.align		4
.L_93:
        /*0058*/ 	.byte	0x04, 0x36
        /*005a*/ 	.short	(.L_95 - .L_94)
.L_94:
        /*005c*/ 	.word	0x00000008
.L_95:


//--------------------- .nv.info._Z7reduce0PiS_   --------------------------
	.section	.nv.info._Z7reduce0PiS_,"",@"SHT_CUDA_INFO"
	.sectionflags	@""
	.align	4


	//----- nvinfo : EIATTR_CUDA_API_VERSION
	.align		4
        /*0000*/ 	.byte	0x04, 0x37
        /*0002*/ 	.short	(.L_97 - .L_96)
.L_96:
        /*0004*/ 	.word	0x00000082


	//----- nvinfo : EIATTR_KPARAM_INFO
	.align		4
.L_97:
        /*0008*/ 	.byte	0x04, 0x17
        /*000a*/ 	.short	(.L_99 - .L_98)
.L_98:
        /*000c*/ 	.word	0x00000000
        /*0010*/ 	.short	0x0001
        /*0012*/ 	.short	0x0008
        /*0014*/ 	.byte	0x00, 0xf5, 0x21, 0x00


	//----- nvinfo : EIATTR_KPARAM_INFO
	.align		4
.L_99:
        /*0018*/ 	.byte	0x04, 0x17
        /*001a*/ 	.short	(.L_101 - .L_100)
.L_100:
        /*001c*/ 	.word	0x00000000
        /*0020*/ 	.short	0x0000
        /*0022*/ 	.short	0x0000
        /*0024*/ 	.byte	0x00, 0xf5, 0x21, 0x00


	//----- nvinfo : EIATTR_SPARSE_MMA_MASK
	.align		4
.L_101:
        /*0028*/ 	.byte	0x03, 0x50
        /*002a*/ 	.short	0x0000


	//----- nvinfo : EIATTR_MAXREG_COUNT
	.align		4
        /*002c*/ 	.byte	0x03, 0x1b
        /*002e*/ 	.short	0x00ff


	//----- nvinfo : EIATTR_NUM_BARRIERS
	.align		4
        /*0030*/ 	.byte	0x02, 0x4c
        /*0032*/ 	.byte	0x01
	.zero		1


	//----- nvinfo : EIATTR_MERCURY_ISA_VERSION
	.align		4
        /*0034*/ 	.byte	0x03, 0x5f
        /*0036*/ 	.short	0x0101


	//----- nvinfo : EIATTR_VRC_CTA_INIT_COUNT
	.align		4
        /*0038*/ 	.byte	0x02, 0x4a
	.zero		1
	.zero		1


	//----- nvinfo : EIATTR_EXIT_INSTR_OFFSETS
	.align		4
        /*003c*/ 	.byte	0x04, 0x1c
        /*003e*/ 	.short	(.L_103 - .L_102)


	//   ....[0]....
.L_102:
        /*0040*/ 	.word	0x000001f0


	//   ....[1]....
        /*0044*/ 	.word	0x00000270


	//----- nvinfo : EIATTR_CBANK_PARAM_SIZE
	.align		4
.L_103:
        /*0048*/ 	.byte	0x03, 0x19
        /*004a*/ 	.short	0x0010


	//----- nvinfo : EIATTR_PARAM_CBANK
	.align		4
        /*004c*/ 	.byte	0x04, 0x0a
        /*004e*/ 	.short	(.L_105 - .L_104)
	.align		4
.L_104:
        /*0050*/ 	.word	index@(.nv.constant0._Z7reduce0PiS_)
        /*0054*/ 	.short	0x0380
        /*0056*/ 	.short	0x0010


	//----- nvinfo : EIATTR_SW_WAR
	.align		4
.L_105:
        /*0058*/ 	.byte	0x04, 0x36
        /*005a*/ 	.short	(.L_107 - .L_106)
.L_106:
        /*005c*/ 	.word	0x00000008
.L_107:


//--------------------- .nv.callgraph             --------------------------
	.section	.nv.callgraph,"",@"SHT_CUDA_CALLGRAPH"
	.align	4
	.sectionentsize	8
	.align		4
        /*0000*/ 	.word	0x00000000
	.align		4
        /*0004*/ 	.word	0xffffffff
	.align		4
        /*0008*/ 	.word	0x00000000
	.align		4
        /*000c*/ 	.word	0xfffffffe
	.align		4
        /*0010*/ 	.word	0x00000000
	.align		4
        /*0014*/ 	.word	0xfffffffd
	.align		4
        /*0018*/ 	.word	0x00000000
	.align		4
        /*001c*/ 	.word	0xfffffffc


//--------------------- .text._Z7reduce5ILj64EEvPiS0_ --------------------------
	.section	.text._Z7reduce5ILj64EEvPiS0_,"ax",@progbits
	.align	128
        .global         _Z7reduce5ILj64EEvPiS0_
        .type           _Z7reduce5ILj64EEvPiS0_,@function
        .size           _Z7reduce5ILj64EEvPiS0_,(.L_x_18 - _Z7reduce5ILj64EEvPiS0_)
        .other          _Z7reduce5ILj64EEvPiS0_,@"STO_CUDA_ENTRY STV_DEFAULT"
_Z7reduce5ILj64EEvPiS0_:
.text._Z7reduce5ILj64EEvPiS0_:
[----:B------:R-:W-:Y:S01]  /*0000*/  LDC R1, c[0x0][0x37c] ;  /* 0x0000df00ff017b82 */ /* 0x000fe20000000800 */
[----:B------:R-:W0:Y:S01]  /*0010*/  S2R R0, SR_CTAID.X ;  /* 0x0000000000007919 */ /* 0x000e220000002500 */
[----:B------:R-:W0:Y:S06]  /*0020*/  LDCU UR8, c[0x0][0x360] ;  /* 0x00006c00ff0877ac */ /* 0x000e2c0008000800 */
[----:B------:R-:W1:Y:S01]  /*0030*/  LDC.64 R6, c[0x0][0x380] ;  /* 0x0000e000ff067b82 */ /* 0x000e620000000a00 */
[----:B------:R-:W2:Y:S01]  /*0040*/  S2R R2, SR_TID.X ;  /* 0x0000000000027919 */ /* 0x000ea20000002100 */
[----:B------:R-:W3:Y:S01]  /*0050*/  LDCU.64 UR6, c[0x0][0x358] ;  /* 0x00006b00ff0677ac */ /* 0x000ee20008000a00 */
[----:B0-----:R-:W-:-:S04]  /*0060*/  IMAD R3, R0, UR8, RZ ;  /* 0x0000000800037c24 */ /* 0x001fc8000f8e02ff */
[----:B--2---:R-:W-:-:S04]  /*0070*/  IMAD R3, R3, 0x2, R2 ;  /* 0x0000000203037824 */ /* 0x004fc800078e0202 */
[C---:B-1----:R-:W-:Y:S01]  /*0080*/  IMAD.WIDE.U32 R4, R3.reuse, 0x4, R6 ;  /* 0x0000000403047825 */ /* 0x042fe200078e0006 */
[----:B------:R-:W-:-:S05]  /*0090*/  IADD3 R9, PT, PT, R3, UR8, RZ ;  /* 0x0000000803097c10 */ /* 0x000fca000fffe0ff */
[----:B------:R-:W-:Y:S01]  /*00a0*/  IMAD.WIDE.U32 R6, R9, 0x4, R6 ;  /* 0x0000000409067825 */ /* 0x000fe200078e0006 */
[----:B---3--:R-:W2:Y:S05]  /*00b0*/  LDG.E R4, desc[UR6][R4.64] ;  /* 0x0000000604047981 */ /* 0x008eaa000c1e1900 */
[----:B------:R-:W2:Y:S01]  /*00c0*/  LDG.E R7, desc[UR6][R6.64] ;  /* 0x0000000606077981 */ /* 0x000ea2000c1e1900 */
[----:B------:R-:W0:Y:S01]  /*00d0*/  S2UR UR5, SR_CgaCtaId ;  /* 0x00000000000579c3 */ /* 0x000e220000008800 */
[----:B------:R-:W-:Y:S01]  /*00e0*/  UMOV UR4, 0x400 ;  /* 0x0000040000047882 */ /* 0x000fe20000000000 */
[----:B------:R-:W-:Y:S01]  /*00f0*/  UISETP.GE.U32.AND UP0, UPT, UR8, 0x42, UPT ;  /* 0x000000420800788c */ /* 0x000fe2000bf06070 */
[----:B------:R-:W-:Y:S01]  /*0100*/  ISETP.GT.U32.AND P0, PT, R2, 0x1f, PT ;  /* 0x0000001f0200780c */ /* 0x000fe20003f04070 */
[----:B0-----:R-:W-:-:S06]  /*0110*/  ULEA UR4, UR5, UR4, 0x18 ;  /* 0x0000000405047291 */ /* 0x001fcc000f8ec0ff */
[----:B------:R-:W-:Y:S01]  /*0120*/  LEA R3, R2, UR4, 0x2 ;  /* 0x0000000402037c11 */ /* 0x000fe2000f8e10ff */
[----:B--2---:R-:W-:-:S05]  /*0130*/  IMAD.IADD R8, R4, 0x1, R7 ;  /* 0x0000000104087824 */ /* 0x004fca00078e0207 */
[----:B------:R0:W-:Y:S01]  /*0140*/  STS [R3], R8 ;  /* 0x0000000803007388 */ /* 0x0001e20000000800 */
[----:B------:R-:W-:Y:S06]  /*0150*/  BAR.SYNC.DEFER_BLOCKING 0x0 ;  /* 0x0000000000007b1d */ /* 0x000fec0000010000 */
[----:B------:R-:W-:Y:S05]  /*0160*/  BRA.U !UP0, `(.L_x_0) ;  /* 0x0000000108307547 */ /* 0x000fea000b800000 */
[----:B------:R-:W-:-:S07]  /*0170*/  MOV R4, UR8 ;  /* 0x0000000800047c02 */ /* 0x000fce0008000f00 */
.L_x_1:
[----:B------:R-:W-:-:S04]  /*0180*/  SHF.R.U32.HI R7, RZ, 0x1, R4 ;  /* 0x00000001ff077819 */ /* 0x000fc80000011604 */
[----:B------:R-:W-:-:S13]  /*0190*/  ISETP.GE.U32.AND P1, PT, R2, R7, PT ;  /* 0x000000070200720c */ /* 0x000fda0003f26070 */
[----:B------:R-:W-:Y:S01]  /*01a0*/  @!P1 IMAD R5, R7, 0x4, R3 ;  /* 0x0000000407059824 */ /* 0x000fe200078e0203 */
[----:B------:R-:W-:Y:S05]  /*01b0*/  @!P1 LDS R6, [R3] ;  /* 0x0000000003069984 */ /* 0x000fea0000000800 */
[----:B------:R-:W1:Y:S02]  /*01c0*/  @!P1 LDS R5, [R5] ;  /* 0x0000000005059984 */ /* 0x000e640000000800 */
[----:B-1----:R-:W-:-:S05]  /*01d0*/  @!P1 IADD3 R6, PT, PT, R5, R6, RZ ;  /* 0x0000000605069210 */ /* 0x002fca0007ffe0ff */
[----:B------:R1:W-:Y:S01]  /*01e0*/  @!P1 STS [R3], R6 ;  /* 0x0000000603009388 */ /* 0x0003e20000000800 */
[----:B------:R-:W-:Y:S01]  /*01f0*/  BAR.SYNC.DEFER_BLOCKING 0x0 ;  /* 0x0000000000007b1d */ /* 0x000fe20000010000 */
[----:B------:R-:W-:Y:S01]  /*0200*/  ISETP.GT.U32.AND P1, PT, R4, 0x83, PT ;  /* 0x000000830400780c */ /* 0x000fe20003f24070 */
[----:B------:R-:W-:-:S12]  /*0210*/  IMAD.MOV.U32 R4, RZ, RZ, R7 ;  /* 0x000000ffff047224 */ /* 0x000fd800078e0007 */
[----:B-1----:R-:W-:Y:S05]  /*0220*/  @P1 BRA `(.L_x_1) ;  /* 0xfffffffc00d41947 */ /* 0x002fea000383ffff */
.L_x_0:
[----:B------:R-:W-:Y:S05]  /*0230*/  @P0 EXIT ;  /* 0x000000000000094d */ /* 0x000fea0003800000 */
[----:B------:R-:W-:Y:S01]  /*0240*/  LDS R4, [R3+0x80] ;  /* 0x0000800003047984 */ /* 0x000fe20000000800 */
[----:B------:R-:W-:-:S03]  /*0250*/  ISETP.NE.AND P0, PT, R2, RZ, PT ;  /* 0x000000ff0200720c */ /* 0x000fc60003f05270 */
[----:B------:R-:W1:Y:S02]  /*0260*/  LDS R5, [R3] ;  /* 0x0000000003057984 */ /* 0x000e640000000800 */
[----:B-1----:R-:W-:-:S05]  /*0270*/  IADD3 R4, PT, PT, R4, R5, RZ ;  /* 0x0000000504047210 */ /* 0x002fca0007ffe0ff */
[----:B------:R-:W-:Y:S04]  /*0280*/  STS [R3], R4 ;  /* 0x0000000403007388 */ /* 0x000fe80000000800 */
[----:B------:R-:W-:Y:S04]  /*0290*/  LDS R5, [R3+0x40] ;  /* 0x0000400003057984 */ /* 0x000fe80000000800 */
[----:B------:R-:W1:Y:S02]  /*02a0*/  LDS R6, [R3] ;  /* 0x0000000003067984 */ /* 0x000e640000000800 */
[----:B-1----:R-:W-:-:S05]  /*02b0*/  IMAD.IADD R6, R5, 0x1, R6 ;  /* 0x0000000105067824 */ /* 0x002fca00078e0206 */
[----:B------:R-:W-:Y:S04]  /*02c0*/  STS [R3], R6 ;  /* 0x0000000603007388 */ /* 0x000fe80000000800 */
[----:B------:R-:W-:Y:S04]  /*02d0*/  LDS R5, [R3+0x20] ;  /* 0x0000200003057984 */ /* 0x000fe80000000800 */
[----:B0-----:R-:W0:Y:S02]  /*02e0*/  LDS R8, [R3] ;  /* 0x0000000003087984 */ /* 0x001e240000000800 */
[----:B0-----:R-:W-:-:S05]  /*02f0*/  IADD3 R8, PT, PT, R5, R8, RZ ;  /* 0x0000000805087210 */ /* 0x001fca0007ffe0ff */
[----:B------:R-:W-:Y:S04]  /*0300*/  STS [R3], R8 ;  /* 0x0000000803007388 */ /* 0x000fe80000000800 */
[----:B------:R-:W-:Y:S04]  /*0310*/  LDS R5, [R3+0x10] ;  /* 0x0000100003057984 */ /* 0x000fe80000000800 */
[----:B------:R-:W0:Y:S02]  /*0320*/  LDS R10, [R3] ;  /* 0x00000000030a7984 */ /* 0x000e240000000800 */
[----:B0-----:R-:W-:-:S05]  /*0330*/  IMAD.IADD R10, R5, 0x1, R10 ;  /* 0x00000001050a7824 */ /* 0x001fca00078e020a */
[----:B------:R-:W-:Y:S04]  /*0340*/  STS [R3], R10 ;  /* 0x0000000a03007388 */ /* 0x000fe80000000800 */
[----:B------:R-:W-:Y:S04]  /*0350*/  LDS R4, [R3+0x8] ;  /* 0x0000080003047984 */ /* 0x000fe80000000800 */
[----:B------:R-:W0:Y:S02]  /*0360*/  LDS R5, [R3] ;  /* 0x0000000003057984 */ /* 0x000e240000000800 */
[----:B0-----:R-:W-:-:S05]  /*0370*/  IADD3 R4, PT, PT, R4, R5, RZ ;  /* 0x0000000504047210 */ /* 0x001fca0007ffe0ff */
[----:B------:R-:W-:Y:S04]  /*0380*/  STS [R3], R4 ;  /* 0x0000000403007388 */ /* 0x000fe80000000800 */
[----:B------:R-:W-:Y:S04]  /*0390*/  LDS R5, [R3+0x4] ;  /* 0x0000040003057984 */ /* 0x000fe80000000800 */
[----:B------:R-:W0:Y:S02]  /*03a0*/  LDS R6, [R3] ;  /* 0x0000000003067984 */ /* 0x000e240000000800 */
[----:B0-----:R-:W-:-:S05]  /*03b0*/  IMAD.IADD R6, R5, 0x1, R6 ;  /* 0x0000000105067824 */ /* 0x001fca00078e0206 */
[----:B------:R0:W-:Y:S01]  /*03c0*/  STS [R3], R6 ;  /* 0x0000000603007388 */ /* 0x0001e20000000800 */
[----:B------:R-:W-:Y:S05]  /*03d0*/  @P0 EXIT ;  /* 0x000000000000094d */ /* 0x000fea0003800000 */
[----:B------:R-:W1:Y:S01]  /*03e0*/  S2UR UR5, SR_CgaCtaId ;  /* 0x00000000000579c3 */ /* 0x000e620000008800 */
[----:B------:R-:W-:-:S07]  /*03f0*/  UMOV UR4, 0x400 ;  /* 0x0000040000047882 */ /* 0x000fce0000000000 */
[----:B0-----:R-:W0:Y:S01]  /*0400*/  LDC.64 R2, c[0x0][0x388] ;  /* 0x0000e200ff027b82 */ /* 0x001e220000000a00 */
[----:B-1----:R-:W-:Y:S01]  /*0410*/  ULEA UR4, UR5, UR4, 0x18 ;  /* 0x0000000405047291 */ /* 0x002fe2000f8ec0ff */
[----:B0-----:R-:W-:-:S08]  /*0420*/  IMAD.WIDE.U32 R2, R0, 0x4, R2 ;  /* 0x0000000400027825 */ /* 0x001fd000078e0002 */
[----:B------:R-:W0:Y:S04]  /*0430*/  LDS R5, [UR4] ;  /* 0x00000004ff057984 */ /* 0x000e280008000800 */
[----:B0-----:R-:W-:Y:S01]  /*0440*/  STG.E desc[UR6][R2.64], R5 ;  /* 0x0000000502007986 */ /* 0x001fe2000c101906 */
[----:B------:R-:W-:Y:S05]  /*0450*/  EXIT ;  /* 0x000000000000794d */ /* 0x000fea0003800000 */
.L_x_2:
[----:B------:R-:W-:-:S00]  /*0460*/  BRA `(.L_x_2) ;  /* 0xfffffffc00fc7947 */ /* 0x000fc0000383ffff */
[----:B------:R-:W-:-:S00]  /*0470*/  NOP ;  /* 0x0000000000007918 */ /* 0x000fc00000000000 */
        /* <DEDUP_REMOVED lines=8> */
.L_x_18:


//--------------------- .text._Z7reduce4PiS_      --------------------------
	.section	.text._Z7reduce4PiS_,"ax",@progbits
	.align	128
        .global         _Z7reduce4PiS_
        .type           _Z7reduce4PiS_,@function
        .size           _Z7reduce4PiS_,(.L_x_19 - _Z7reduce4PiS_)
        .other          _Z7reduce4PiS_,@"STO_CUDA_ENTRY STV_DEFAULT"
_Z7reduce4PiS_:
.text._Z7reduce4PiS_:
        /* <DEDUP_REMOVED lines=24> */
.L_x_4:
        /* <DEDUP_REMOVED lines=11> */
.L_x_3:
        /* <DEDUP_REMOVED lines=35> */
.L_x_5:
        /* <DEDUP_REMOVED lines=10> */
.L_x_19:


//--------------------- .text._Z7reduce3PiS_      --------------------------
	.section	.text._Z7reduce3PiS_,"ax",@progbits
	.align	128
        .global         _Z7reduce3PiS_
        .type           _Z7reduce3PiS_,@function
        .size           _Z7reduce3PiS_,(.L_x_20 - _Z7reduce3PiS_)
        .other          _Z7reduce3PiS_,@"STO_CUDA_ENTRY STV_DEFAULT"
_Z7reduce3PiS_:
.text._Z7reduce3PiS_:
[----:B------:R-:W-:Y:S01]  /*0000*/  LDC R1, c[0x0][0x37c] ;  /* 0x0000df00ff017b82 */ /* 0x000fe20000000800 */
[----:B------:R-:W0:Y:S01]  /*0010*/  S2R R11, SR_CTAID.X ;  /* 0x00000000000b7919 */ /* 0x000e220000002500 */
[----:B------:R-:W0:Y:S06]  /*0020*/  LDCU UR8, c[0x0][0x360] ;  /* 0x00006c00ff0877ac */ /* 0x000e2c0008000800 */
[----:B------:R-:W1:Y:S01]  /*0030*/  LDC.64 R4, c[0x0][0x380] ;  /* 0x0000e000ff047b82 */ /* 0x000e620000000a00 */
[----:B------:R-:W2:Y:S01]  /*0040*/  S2R R9, SR_TID.X ;  /* 0x0000000000097919 */ /* 0x000ea20000002100 */
[----:B------:R-:W3:Y:S01]  /*0050*/  LDCU.64 UR6, c[0x0][0x358] ;  /* 0x00006b00ff0677ac */ /* 0x000ee20008000a00 */
[----:B0-----:R-:W-:-:S04]  /*0060*/  IMAD R0, R11, UR8, RZ ;  /* 0x000000080b007c24 */ /* 0x001fc8000f8e02ff */
[----:B--2---:R-:W-:-:S05]  /*0070*/  IMAD R3, R0, 0x2, R9 ;  /* 0x0000000200037824 */ /* 0x004fca00078e0209 */
[C---:B------:R-:W-:Y:S01]  /*0080*/  IADD3 R7, PT, PT, R3.reuse, UR8, RZ ;  /* 0x0000000803077c10 */ /* 0x040fe2000fffe0ff */
[----:B-1----:R-:W-:-:S04]  /*0090*/  IMAD.WIDE.U32 R2, R3, 0x4, R4 ;  /* 0x0000000403027825 */ /* 0x002fc800078e0004 */
[----:B------:R-:W-:Y:S02]  /*00a0*/  IMAD.WIDE.U32 R4, R7, 0x4, R4 ;  /* 0x0000000407047825 */ /* 0x000fe400078e0004 */
[----:B---3--:R-:W2:Y:S04]  /*00b0*/  LDG.E R2, desc[UR6][R2.64] ;  /* 0x0000000602027981 */ /* 0x008ea8000c1e1900 */
[----:B------:R-:W2:Y:S01]  /*00c0*/  LDG.E R5, desc[UR6][R4.64] ;  /* 0x0000000604057981 */ /* 0x000ea2000c1e1900 */
[----:B------:R-:W0:Y:S01]  /*00d0*/  S2UR UR5, SR_CgaCtaId ;  /* 0x00000000000579c3 */ /* 0x000e220000008800 */
[----:B------:R-:W-:Y:S01]  /*00e0*/  UMOV UR4, 0x400 ;  /* 0x0000040000047882 */ /* 0x000fe20000000000 */
[----:B------:R-:W-:Y:S01]  /*00f0*/  UISETP.GE.U32.AND UP0, UPT, UR8, 0x2, UPT ;  /* 0x000000020800788c */ /* 0x000fe2000bf06070 */
[----:B------:R-:W-:Y:S01]  /*0100*/  ISETP.NE.AND P0, PT, R9, RZ, PT ;  /* 0x000000ff0900720c */ /* 0x000fe20003f05270 */
[----:B0-----:R-:W-:-:S06]  /*0110*/  ULEA UR4, UR5, UR4, 0x18 ;  /* 0x0000000405047291 */ /* 0x001fcc000f8ec0ff */
[----:B------:R-:W-:Y:S01]  /*0120*/  LEA R7, R9, UR4, 0x2 ;  /* 0x0000000409077c11 */ /* 0x000fe2000f8e10ff */
[----:B--2---:R-:W-:-:S05]  /*0130*/  IMAD.IADD R0, R2, 0x1, R5 ;  /* 0x0000000102007824 */ /* 0x004fca00078e0205 */
[----:B------:R0:W-:Y:S01]  /*0140*/  STS [R7], R0 ;  /* 0x0000000007007388 */ /* 0x0001e20000000800 */
[----:B------:R-:W-:Y:S06]  /*0150*/  BAR.SYNC.DEFER_BLOCKING 0x0 ;  /* 0x0000000000007b1d */ /* 0x000fec0000010000 */
[----:B------:R-:W-:Y:S05]  /*0160*/  BRA.U !UP0, `(.L_x_6) ;  /* 0x0000000108307547 */ /* 0x000fea000b800000 */
[----:B0-----:R-:W-:-:S07]  /*0170*/  MOV R0, UR8 ;  /* 0x0000000800007c02 */ /* 0x001fce0008000f00 */
.L_x_7:
[----:B------:R-:W-:-:S04]  /*0180*/  SHF.R.U32.HI R6, RZ, 0x1, R0 ;  /* 0x00000001ff067819 */ /* 0x000fc80000011600 */
[----:B------:R-:W-:-:S13]  /*0190*/  ISETP.GE.U32.AND P1, PT, R9, R6, PT ;  /* 0x000000060900720c */ /* 0x000fda0003f26070 */
[----:B------:R-:W-:Y:S01]  /*01a0*/  @!P1 IMAD R2, R6, 0x4, R7 ;  /* 0x0000000406029824 */ /* 0x000fe200078e0207 */
[----:B------:R-:W-:Y:S05]  /*01b0*/  @!P1 LDS R3, [R7] ;  /* 0x0000000007039984 */ /* 0x000fea0000000800 */
[----:B------:R-:W0:Y:S02]  /*01c0*/  @!P1 LDS R2, [R2] ;  /* 0x0000000002029984 */ /* 0x000e240000000800 */
[----:B0-----:R-:W-:-:S05]  /*01d0*/  @!P1 IADD3 R4, PT, PT, R2, R3, RZ ;  /* 0x0000000302049210 */ /* 0x001fca0007ffe0ff */
[----:B------:R1:W-:Y:S01]  /*01e0*/  @!P1 STS [R7], R4 ;  /* 0x0000000407009388 */ /* 0x0003e20000000800 */
[----:B------:R-:W-:Y:S01]  /*01f0*/  BAR.SYNC.DEFER_BLOCKING 0x0 ;  /* 0x0000000000007b1d */ /* 0x000fe20000010000 */
[----:B------:R-:W-:Y:S01]  /*0200*/  ISETP.GT.U32.AND P1, PT, R0, 0x3, PT ;  /* 0x000000030000780c */ /* 0x000fe20003f24070 */
[----:B------:R-:W-:-:S12]  /*0210*/  IMAD.MOV.U32 R0, RZ, RZ, R6 ;  /* 0x000000ffff007224 */ /* 0x000fd800078e0006 */
[----:B-1----:R-:W-:Y:S05]  /*0220*/  @P1 BRA `(.L_x_7) ;  /* 0xfffffffc00d41947 */ /* 0x002fea000383ffff */
.L_x_6:
[----:B------:R-:W-:Y:S05]  /*0230*/  @P0 EXIT ;  /* 0x000000000000094d */ /* 0x000fea0003800000 */
[----:B------:R-:W1:Y:S01]  /*0240*/  S2UR UR5, SR_CgaCtaId ;  /* 0x00000000000579c3 */ /* 0x000e620000008800 */
[----:B------:R-:W-:-:S07]  /*0250*/  UMOV UR4, 0x400 ;  /* 0x0000040000047882 */ /* 0x000fce0000000000 */
[----:B------:R-:W2:Y:S01]  /*0260*/  LDC.64 R2, c[0x0][0x388] ;  /* 0x0000e200ff027b82 */ /* 0x000ea20000000a00 */
[----:B-1----:R-:W-:Y:S01]  /*0270*/  ULEA UR4, UR5, UR4, 0x18 ;  /* 0x0000000405047291 */ /* 0x002fe2000f8ec0ff */
[----:B--2---:R-:W-:-:S08]  /*0280*/  IMAD.WIDE.U32 R2, R11, 0x4, R2 ;  /* 0x000000040b027825 */ /* 0x004fd000078e0002 */
[----:B------:R-:W1:Y:S04]  /*0290*/  LDS R5, [UR4] ;  /* 0x00000004ff057984 */ /* 0x000e680008000800 */
[----:B-1----:R-:W-:Y:S01]  /*02a0*/  STG.E desc[UR6][R2.64], R5 ;  /* 0x0000000502007986 */ /* 0x002fe2000c101906 */
[----:B------:R-:W-:Y:S05]  /*02b0*/  EXIT ;  /* 0x000000000000794d */ /* 0x000fea0003800000 */
.L_x_8:
        /* <DEDUP_REMOVED lines=12> */
.L_x_20:


//--------------------- .text._Z7reduce2PiS_      --------------------------
	.section	.text._Z7reduce2PiS_,"ax",@progbits
	.align	128
        .global         _Z7reduce2PiS_
        .type           _Z7reduce2PiS_,@function
        .size           _Z7reduce2PiS_,(.L_x_21 - _Z7reduce2PiS_)
        .other          _Z7reduce2PiS_,@"STO_CUDA_ENTRY STV_DEFAULT"
_Z7reduce2PiS_:
.text._Z7reduce2PiS_:
[----:B------:R-:W-:Y:S01]  /*0000*/  LDC R1, c[0x0][0x37c] ;  /* 0x0000df00ff017b82 */ /* 0x000fe20000000800 */
[----:B------:R-:W0:Y:S07]  /*0010*/  S2R R6, SR_TID.X ;  /* 0x0000000000067919 */ /* 0x000e2e0000002100 */
[----:B------:R-:W1:Y:S01]  /*0020*/  LDC.64 R2, c[0x0][0x380] ;  /* 0x0000e000ff027b82 */ /* 0x000e620000000a00 */
[----:B------:R-:W0:Y:S01]  /*0030*/  LDCU UR8, c[0x0][0x360] ;  /* 0x00006c00ff0877ac */ /* 0x000e220008000800 */
[----:B------:R-:W0:Y:S01]  /*0040*/  S2R R7, SR_CTAID.X ;  /* 0x0000000000077919 */ /* 0x000e220000002500 */
[----:B------:R-:W2:Y:S01]  /*0050*/  LDCU.64 UR6, c[0x0][0x358] ;  /* 0x00006b00ff0677ac */ /* 0x000ea20008000a00 */
[----:B0-----:R-:W-:-:S04]  /*0060*/  IMAD R5, R7, UR8, R6 ;  /* 0x0000000807057c24 */ /* 0x001fc8000f8e0206 */
[----:B-1----:R-:W-:-:S06]  /*0070*/  IMAD.WIDE.U32 R2, R5, 0x4, R2 ;  /* 0x0000000405027825 */ /* 0x002fcc00078e0002 */
[----:B--2---:R-:W2:Y:S01]  /*0080*/  LDG.E R2, desc[UR6][R2.64] ;  /* 0x0000000602027981 */ /* 0x004ea2000c1e1900 */
[----:B------:R-:W0:Y:S01]  /*0090*/  S2UR UR5, SR_CgaCtaId ;  /* 0x00000000000579c3 */ /* 0x000e220000008800 */
[----:B------:R-:W-:Y:S01]  /*00a0*/  UMOV UR4, 0x400 ;  /* 0x0000040000047882 */ /* 0x000fe20000000000 */
[----:B------:R-:W-:Y:S01]  /*00b0*/  UISETP.GE.U32.AND UP0, UPT, UR8, 0x2, UPT ;  /* 0x000000020800788c */ /* 0x000fe2000bf06070 */
[----:B------:R-:W-:Y:S01]  /*00c0*/  ISETP.NE.AND P0, PT, R6, RZ, PT ;  /* 0x000000ff0600720c */ /* 0x000fe20003f05270 */
[----:B0-----:R-:W-:-:S06]  /*00d0*/  ULEA UR4, UR5, UR4, 0x18 ;  /* 0x0000000405047291 */ /* 0x001fcc000f8ec0ff */
[----:B------:R-:W-:-:S05]  /*00e0*/  LEA R5, R6, UR4, 0x2 ;  /* 0x0000000406057c11 */ /* 0x000fca000f8e10ff */
[----:B--2---:R0:W-:Y:S01]  /*00f0*/  STS [R5], R2 ;  /* 0x0000000205007388 */ /* 0x0041e20000000800 */
[----:B------:R-:W-:Y:S06]  /*0100*/  BAR.SYNC.DEFER_BLOCKING 0x0 ;  /* 0x0000000000007b1d */ /* 0x000fec0000010000 */
[----:B------:R-:W-:Y:S05]  /*0110*/  BRA.U !UP0, `(.L_x_9) ;  /* 0x0000000108307547 */ /* 0x000fea000b800000 */
[----:B------:R-:W-:-:S07]  /*0120*/  IMAD.U32 R0, RZ, RZ, UR8 ;  /* 0x00000008ff007e24 */ /* 0x000fce000f8e00ff */
.L_x_10:
[----:B------:R-:W-:-:S04]  /*0130*/  SHF.R.U32.HI R8, RZ, 0x1, R0 ;  /* 0x00000001ff087819 */ /* 0x000fc80000011600 */
[----:B------:R-:W-:-:S13]  /*0140*/  ISETP.GE.U32.AND P1, PT, R6, R8, PT ;  /* 0x000000080600720c */ /* 0x000fda0003f26070 */
[----:B0-----:R-:W-:Y:S01]  /*0150*/  @!P1 IMAD R2, R8, 0x4, R5 ;  /* 0x0000000408029824 */ /* 0x001fe200078e0205 */
        /* <DEDUP_REMOVED lines=8> */
.L_x_9:
        /* <DEDUP_REMOVED lines=9> */
.L_x_11:
        /* <DEDUP_REMOVED lines=9> */
.L_x_21:


//--------------------- .text._Z7reduce1PiS_      --------------------------
	.section	.text._Z7reduce1PiS_,"ax",@progbits
	.align	128
        .global         _Z7reduce1PiS_
        .type           _Z7reduce1PiS_,@function
        .size           _Z7reduce1PiS_,(.L_x_22 - _Z7reduce1PiS_)
        .other          _Z7reduce1PiS_,@"STO_CUDA_ENTRY STV_DEFAULT"
_Z7reduce1PiS_:
.text._Z7reduce1PiS_:
        /* <DEDUP_REMOVED lines=18> */
[----:B------:R-:W-:-:S05]  /*0120*/  UMOV UR5, 0x1 ;  /* 0x0000000100057882 */ /* 0x000fca0000000000 */
.L_x_13:
[----:B------:R-:W-:-:S04]  /*0130*/  USHF.L.U32 UR6, UR5, 0x1, URZ ;  /* 0x0000000105067899 */ /* 0x000fc800080006ff */
[----:B------:R-:W-:Y:S02]  /*0140*/  UISETP.GE.U32.AND UP0, UPT, UR6, UR7, UPT ;  /* 0x000000070600728c */ /* 0x000fe4000bf06070 */
[----:B01----:R-:W-:-:S05]  /*0150*/  IMAD R2, R4, UR6, RZ ;  /* 0x0000000604027c24 */ /* 0x003fca000f8e02ff */
[----:B------:R-:W-:-:S13]  /*0160*/  ISETP.GE.U32.AND P0, PT, R2, UR7, PT ;  /* 0x0000000702007c0c */ /* 0x000fda000bf06070 */
[C---:B------:R-:W-:Y:S01]  /*0170*/  @!P0 VIADD R0, R2.reuse, UR5 ;  /* 0x0000000502008c36 */ /* 0x040fe20008000000 */
[----:B------:R-:W-:Y:S01]  /*0180*/  @!P0 LEA R2, R2, UR4, 0x2 ;  /* 0x0000000402028c11 */ /* 0x000fe2000f8e10ff */
[----:B------:R-:W-:-:S03]  /*0190*/  UMOV UR5, UR6 ;  /* 0x0000000600057c82 */ /* 0x000fc60008000000 */
[----:B------:R-:W-:Y:S01]  /*01a0*/  @!P0 LEA R0, R0, UR4, 0x2 ;  /* 0x0000000400008c11 */ /* 0x000fe2000f8e10ff */
[----:B------:R-:W-:Y:S05]  /*01b0*/  @!P0 LDS R3, [R2] ;  /* 0x0000000002038984 */ /* 0x000fea0000000800 */
[----:B------:R-:W0:Y:S02]  /*01c0*/  @!P0 LDS R0, [R0] ;  /* 0x0000000000008984 */ /* 0x000e240000000800 */
[----:B0-----:R-:W-:-:S05]  /*01d0*/  @!P0 IADD3 R3, PT, PT, R0, R3, RZ ;  /* 0x0000000300038210 */ /* 0x001fca0007ffe0ff */
[----:B------:R1:W-:Y:S01]  /*01e0*/  @!P0 STS [R2], R3 ;  /* 0x0000000302008388 */ /* 0x0003e20000000800 */
[----:B------:R-:W-:Y:S06]  /*01f0*/  BAR.SYNC.DEFER_BLOCKING 0x0 ;  /* 0x0000000000007b1d */ /* 0x000fec0000010000 */
[----:B------:R-:W-:Y:S05]  /*0200*/  BRA.U !UP0, `(.L_x_13) ;  /* 0xfffffffd08c87547 */ /* 0x000fea000b83ffff */
.L_x_12:
[----:B------:R-:W-:Y:S05]  /*0210*/  @P1 EXIT ;  /* 0x000000000000194d */ /* 0x000fea0003800000 */
[----:B------:R-:W2:Y:S01]  /*0220*/  S2UR UR5, SR_CgaCtaId ;  /* 0x00000000000579c3 */ /* 0x000ea20000008800 */
[----:B------:R-:W-:-:S07]  /*0230*/  UMOV UR4, 0x400 ;  /* 0x0000040000047882 */ /* 0x000fce0000000000 */
[----:B01----:R-:W0:Y:S01]  /*0240*/  LDC.64 R2, c[0x0][0x388] ;  /* 0x0000e200ff027b82 */ /* 0x003e220000000a00 */
[----:B--2---:R-:W-:Y:S01]  /*0250*/  ULEA UR4, UR5, UR4, 0x18 ;  /* 0x0000000405047291 */ /* 0x004fe2000f8ec0ff */
[----:B0-----:R-:W-:-:S08]  /*0260*/  IMAD.WIDE.U32 R2, R7, 0x4, R2 ;  /* 0x0000000407027825 */ /* 0x001fd000078e0002 */
[----:B------:R-:W0:Y:S04]  /*0270*/  LDS R5, [UR4] ;  /* 0x00000004ff057984 */ /* 0x000e280008000800 */
[----:B0-----:R-:W-:Y:S01]  /*0280*/  STG.E desc[UR8][R2.64], R5 ;  /* 0x0000000502007986 */ /* 0x001fe2000c101908 */
[----:B------:R-:W-:Y:S05]  /*0290*/  EXIT ;  /* 0x000000000000794d */ /* 0x000fea0003800000 */
.L_x_14:
        /* <DEDUP_REMOVED lines=14> */
.L_x_22:


//--------------------- .text._Z7reduce0PiS_      --------------------------
	.section	.text._Z7reduce0PiS_,"ax",@progbits
	.align	128
        .global         _Z7reduce0PiS_
        .type           _Z7reduce0PiS_,@function
        .size           _Z7reduce0PiS_,(.L_x_23 - _Z7reduce0PiS_)
        .other          _Z7reduce0PiS_,@"STO_CUDA_ENTRY STV_DEFAULT"
_Z7reduce0PiS_:
.text._Z7reduce0PiS_:
        /* <DEDUP_REMOVED lines=18> */
[----:B------:R-:W-:-:S07]  /*0120*/  IMAD.MOV.U32 R0, RZ, RZ, 0x1 ;  /* 0x00000001ff007424 */ /* 0x000fce00078e00ff */
.L_x_16:
[----:B------:R-:W-:-:S05]  /*0130*/  IMAD.SHL.U32 R8, R0, 0x2, RZ ;  /* 0x0000000200087824 */ /* 0x000fca00078e00ff */
[----:B0-----:R-:W-:-:S04]  /*0140*/  IADD3 R2, PT, PT, R8, -0x1, RZ ;  /* 0xffffffff08027810 */ /* 0x001fc80007ffe0ff */
[----:B------:R-:W-:-:S13]  /*0150*/  LOP3.LUT P1, RZ, R2, R7, RZ, 0xc0, !PT ;  /* 0x0000000702ff7212 */ /* 0x000fda000782c0ff */
[----:B------:R-:W-:Y:S01]  /*0160*/  @!P1 IMAD R2, R0, 0x4, R5 ;  /* 0x0000000400029824 */ /* 0x000fe200078e0205 */
[----:B------:R-:W-:Y:S01]  /*0170*/  @!P1 LDS R3, [R5] ;  /* 0x0000000005039984 */ /* 0x000fe20000000800 */
[----:B------:R-:W-:-:S04]  /*0180*/  MOV R0, R8 ;  /* 0x0000000800007202 */ /* 0x000fc80000000f00 */
[----:B------:R-:W0:Y:S02]  /*0190*/  @!P1 LDS R2, [R2] ;  /* 0x0000000002029984 */ /* 0x000e240000000800 */
[----:B0-----:R-:W-:-:S05]  /*01a0*/  @!P1 IADD3 R4, PT, PT, R2, R3, RZ ;  /* 0x0000000302049210 */ /* 0x001fca0007ffe0ff */
[----:B------:R1:W-:Y:S01]  /*01b0*/  @!P1 STS [R5], R4 ;  /* 0x0000000405009388 */ /* 0x0003e20000000800 */
[----:B------:R-:W-:Y:S01]  /*01c0*/  BAR.SYNC.DEFER_BLOCKING 0x0 ;  /* 0x0000000000007b1d */ /* 0x000fe20000010000 */
[----:B------:R-:W-:-:S13]  /*01d0*/  ISETP.GE.U32.AND P1, PT, R8, UR8, PT ;  /* 0x0000000808007c0c */ /* 0x000fda000bf26070 */
[----:B-1----:R-:W-:Y:S05]  /*01e0*/  @!P1 BRA `(.L_x_16) ;  /* 0xfffffffc00d09947 */ /* 0x002fea000383ffff */
.L_x_15:
        /* <DEDUP_REMOVED lines=9> */
.L_x_17:
        /* <DEDUP_REMOVED lines=16> */
.L_x_23:


//--------------------- .nv.shared._Z7reduce5ILj64EEvPiS0_ --------------------------
	.section	.nv.shared._Z7reduce5ILj64EEvPiS0_,"aw",@nobits
	.sectionflags	@""
	.align	16
	.zero		1024


//--------------------- .nv.shared.reserved.0     --------------------------
	.section	.nv.shared.reserved.0,"aw",@nobits
	.weak		__nv_reservedSMEM_offset_0_alias
	.size		__nv_reservedSMEM_offset_0_alias, 0, 64
	.other		__nv_reservedSMEM_offset_0_alias,@"STO_CUDA_RESERVED_SHARED STV_DEFAULT"
__nv_reservedSMEM_offset_0_alias:
	.zero		0
	.zero		64


//--------------------- .nv.shared._Z7reduce4PiS_ --------------------------
	.section	.nv.shared._Z7reduce4PiS_,"aw",@nobits
	.sectionflags	@""
	.align	16
	.zero		1024


//--------------------- .nv.shared._Z7reduce3PiS_ --------------------------
	.section	.nv.shared._Z7reduce3PiS_,"aw",@nobits
	.sectionflags	@""
	.align	16
	.zero		1024


//--------------------- .nv.shared._Z7reduce2PiS_ --------------------------
	.section	.nv.shared._Z7reduce2PiS_,"aw",@nobits
	.sectionflags	@""
	.align	16
	.zero		1024


//--------------------- .nv.shared._Z7reduce1PiS_ --------------------------
	.section	.nv.shared._Z7reduce1PiS_,"aw",@nobits
	.sectionflags	@""
	.align	16
	.zero		1024


//--------------------- .nv.shared._Z7reduce0PiS_ --------------------------
	.section	.nv.shared._Z7reduce0PiS_,"aw",@nobits
	.sectionflags	@""
	.align	16
	.zero		1024


//--------------------- .nv.constant0._Z7reduce5ILj64EEvPiS0_ --------------------------
	.section	.nv.constant0._Z7reduce5ILj64EEvPiS0_,"a",@progbits
	.sectionflags	@""
	.align	4
.nv.constant0._Z7reduce5ILj64EEvPiS0_:
	.zero		912


//--------------------- .nv.constant0._Z7reduce4PiS_ --------------------------
	.section	.nv.constant0._Z7reduce4PiS_,"a",@progbits
	.sectionflags	@""
	.align	4
.nv.constant0._Z7reduce4PiS_:
	.zero		912


//--------------------- .nv.constant0._Z7reduce3PiS_ --------------------------
	.section	.nv.constant0._Z7reduce3PiS_,"a",@progbits
	.sectionflags	@""
	.align	4
.nv.constant0._Z7reduce3PiS_:
	.zero		912


//--------------------- .nv.constant0._Z7reduce2PiS_ --------------------------
	.section	.nv.constant0._Z7reduce2PiS_,"a",@progbits
	.sectionflags	@""
	.align	4
.nv.constant0._Z7reduce2PiS_:
	.zero		912


//--------------------- .nv.constant0._Z7reduce1PiS_ --------------------------
	.section	.nv.constant0._Z7reduce1PiS_,"a",@progbits
	.sectionflags	@""
	.align	4
.nv.constant0._Z7reduce1PiS_:
	.zero		912


//--------------------- .nv.constant0._Z7reduce0PiS_ --------------------------
	.section	.nv.constant0._Z7reduce0PiS_,"a",@progbits
	.sectionflags	@""
	.align	4
.nv.constant0._Z7reduce0PiS_:
	.zero		912


//--------------------- SYMBOLS --------------------------

	.type		.nv.reservedSmem.offset0,@object
	.size		.nv.reservedSmem.offset0,0x4
	.type		.nv.reservedSmem.cap,@object
	.size		.nv.reservedSmem.cap,0x4
